//
// Generated by NVIDIA NVVM Compiler
//
// Compiler Build ID: CL-36424714
// Cuda compilation tools, release 13.0, V13.0.88
// Based on NVVM 20.0.0
//

.version 9.0
.target sm_100
.address_size 64

	// .globl	sum_to_forward

.visible .entry sum_to_forward(
	.param .u64 sum_to_forward_param_0,
	.param .u64 sum_to_forward_param_1,
	.param .u64 .ptr .align 1 sum_to_forward_param_2,
	.param .u64 .ptr .align 1 sum_to_forward_param_3,
	.param .u64 .ptr .align 1 sum_to_forward_param_4,
	.param .u64 .ptr .align 1 sum_to_forward_param_5,
	.param .u64 .ptr .align 1 sum_to_forward_param_6
)
{
	.reg .pred 	%p<8>;
	.reg .b32 	%r<39>;
	.reg .b32 	%f<3>;
	.reg .b64 	%rd<74>;

	ld.param.u64 	%rd35, [sum_to_forward_param_0];
	ld.param.u64 	%rd30, [sum_to_forward_param_1];
	ld.param.u64 	%rd36, [sum_to_forward_param_2];
	ld.param.u64 	%rd31, [sum_to_forward_param_3];
	ld.param.u64 	%rd32, [sum_to_forward_param_4];
	ld.param.u64 	%rd33, [sum_to_forward_param_5];
	ld.param.u64 	%rd34, [sum_to_forward_param_6];
	cvta.to.global.u64 	%rd1, %rd36;
	mov.u32 	%r14, %ctaid.x;
	mov.u32 	%r15, %ntid.x;
	mov.u32 	%r16, %tid.x;
	mad.lo.s32 	%r37, %r14, %r15, %r16;
	cvt.u64.u32 	%rd37, %r37;
	setp.le.u64 	%p1, %rd35, %rd37;
	@%p1 bra 	$L__BB0_14;
	setp.eq.s64 	%p2, %rd30, 0;
	cvta.to.global.u64 	%rd2, %rd32;
	mov.b32 	%r33, 0;
	mov.b64 	%rd69, 0;
	mov.u32 	%r34, %r37;
	mov.u32 	%r35, %r33;
	@%p2 bra 	$L__BB0_7;
$L__BB0_2:
	not.b64 	%rd39, %rd69;
	add.s64 	%rd40, %rd30, %rd39;
	cvt.u64.u32 	%rd4, %r34;
	and.b64  	%rd5, %rd40, 4294967295;
	shl.b64 	%rd41, %rd40, 3;
	and.b64  	%rd42, %rd41, 34359738360;
	add.s64 	%rd43, %rd1, %rd42;
	ld.global.u64 	%rd6, [%rd43];
	and.b64  	%rd44, %rd6, -4294967296;
	setp.ne.s64 	%p3, %rd44, 0;
	@%p3 bra 	$L__BB0_4;
	cvt.u32.u64 	%r18, %rd6;
	cvt.u32.u64 	%r19, %rd4;
	div.u32 	%r20, %r19, %r18;
	mul.lo.s32 	%r21, %r20, %r18;
	sub.s32 	%r22, %r19, %r21;
	cvt.u64.u32 	%rd67, %r20;
	cvt.u64.u32 	%rd68, %r22;
	bra.uni 	$L__BB0_5;
$L__BB0_4:
	div.u64 	%rd67, %rd4, %rd6;
	mul.lo.s64 	%rd45, %rd67, %rd6;
	sub.s64 	%rd68, %rd4, %rd45;
$L__BB0_5:
	shl.b64 	%rd46, %rd5, 3;
	add.s64 	%rd47, %rd2, %rd46;
	ld.global.u64 	%rd48, [%rd47];
	cvt.u32.u64 	%r23, %rd48;
	cvt.u32.u64 	%r24, %rd68;
	mad.lo.s32 	%r35, %r23, %r24, %r35;
	cvt.u32.u64 	%r34, %rd67;
	add.s32 	%r33, %r33, 1;
	cvt.u64.u32 	%rd69, %r33;
	setp.gt.u64 	%p4, %rd30, %rd69;
	@%p4 bra 	$L__BB0_2;
	cvt.u64.u32 	%rd69, %r35;
$L__BB0_7:
	setp.eq.s64 	%p5, %rd30, 0;
	cvta.to.global.u64 	%rd50, %rd31;
	shl.b64 	%rd51, %rd69, 2;
	add.s64 	%rd52, %rd50, %rd51;
	ld.global.f32 	%f1, [%rd52];
	cvta.to.global.u64 	%rd16, %rd34;
	mov.b32 	%r36, 0;
	mov.b64 	%rd73, 0;
	mov.u32 	%r38, %r36;
	@%p5 bra 	$L__BB0_13;
$L__BB0_8:
	not.b64 	%rd53, %rd73;
	add.s64 	%rd54, %rd30, %rd53;
	cvt.u64.u32 	%rd18, %r37;
	and.b64  	%rd19, %rd54, 4294967295;
	shl.b64 	%rd55, %rd54, 3;
	and.b64  	%rd56, %rd55, 34359738360;
	add.s64 	%rd57, %rd1, %rd56;
	ld.global.u64 	%rd20, [%rd57];
	and.b64  	%rd58, %rd20, -4294967296;
	setp.ne.s64 	%p6, %rd58, 0;
	@%p6 bra 	$L__BB0_10;
	cvt.u32.u64 	%r26, %rd20;
	cvt.u32.u64 	%r27, %rd18;
	div.u32 	%r28, %r27, %r26;
	mul.lo.s32 	%r29, %r28, %r26;
	sub.s32 	%r30, %r27, %r29;
	cvt.u64.u32 	%rd71, %r28;
	cvt.u64.u32 	%rd72, %r30;
	bra.uni 	$L__BB0_11;
$L__BB0_10:
	div.u64 	%rd71, %rd18, %rd20;
	mul.lo.s64 	%rd59, %rd71, %rd20;
	sub.s64 	%rd72, %rd18, %rd59;
$L__BB0_11:
	shl.b64 	%rd60, %rd19, 3;
	add.s64 	%rd61, %rd16, %rd60;
	ld.global.u64 	%rd62, [%rd61];
	cvt.u32.u64 	%r31, %rd62;
	cvt.u32.u64 	%r32, %rd72;
	mad.lo.s32 	%r38, %r31, %r32, %r38;
	cvt.u32.u64 	%r37, %rd71;
	add.s32 	%r36, %r36, 1;
	cvt.u64.u32 	%rd73, %r36;
	setp.gt.u64 	%p7, %rd30, %rd73;
	@%p7 bra 	$L__BB0_8;
	cvt.u64.u32 	%rd73, %r38;
$L__BB0_13:
	cvta.to.global.u64 	%rd63, %rd33;
	shl.b64 	%rd64, %rd73, 2;
	add.s64 	%rd65, %rd63, %rd64;
	atom.global.add.f32 	%f2, [%rd65], %f1;
$L__BB0_14:
	ret;

}
	// .globl	sum_to_backward
.visible .entry sum_to_backward(
	.param .u64 sum_to_backward_param_0,
	.param .u64 sum_to_backward_param_1,
	.param .u64 .ptr .align 1 sum_to_backward_param_2,
	.param .u64 .ptr .align 1 sum_to_backward_param_3,
	.param .u64 .ptr .align 1 sum_to_backward_param_4,
	.param .u64 .ptr .align 1 sum_to_backward_param_5,
	.param .u64 .ptr .align 1 sum_to_backward_param_6
)
{
	.reg .pred 	%p<8>;
	.reg .b32 	%r<39>;
	.reg .b32 	%f<3>;
	.reg .b64 	%rd<74>;

	ld.param.u64 	%rd35, [sum_to_backward_param_0];
	ld.param.u64 	%rd30, [sum_to_backward_param_1];
	ld.param.u64 	%rd36, [sum_to_backward_param_2];
	ld.param.u64 	%rd31, [sum_to_backward_param_3];
	ld.param.u64 	%rd32, [sum_to_backward_param_4];
	ld.param.u64 	%rd33, [sum_to_backward_param_5];
	ld.param.u64 	%rd34, [sum_to_backward_param_6];
	cvta.to.global.u64 	%rd1, %rd36;
	mov.u32 	%r14, %ctaid.x;
	mov.u32 	%r15, %ntid.x;
	mov.u32 	%r16, %tid.x;
	mad.lo.s32 	%r37, %r14, %r15, %r16;
	cvt.u64.u32 	%rd37, %r37;
	setp.le.u64 	%p1, %rd35, %rd37;
	@%p1 bra 	$L__BB1_14;
	setp.eq.s64 	%p2, %rd30, 0;
	cvta.to.global.u64 	%rd2, %rd34;
	mov.b32 	%r33, 0;
	mov.b64 	%rd69, 0;
	mov.u32 	%r34, %r37;
	mov.u32 	%r35, %r33;
	@%p2 bra 	$L__BB1_7;
$L__BB1_2:
	not.b64 	%rd39, %rd69;
	add.s64 	%rd40, %rd30, %rd39;
	cvt.u64.u32 	%rd4, %r34;
	and.b64  	%rd5, %rd40, 4294967295;
	shl.b64 	%rd41, %rd40, 3;
	and.b64  	%rd42, %rd41, 34359738360;
	add.s64 	%rd43, %rd1, %rd42;
	ld.global.u64 	%rd6, [%rd43];
	and.b64  	%rd44, %rd6, -4294967296;
	setp.ne.s64 	%p3, %rd44, 0;
	@%p3 bra 	$L__BB1_4;
	cvt.u32.u64 	%r18, %rd6;
	cvt.u32.u64 	%r19, %rd4;
	div.u32 	%r20, %r19, %r18;
	mul.lo.s32 	%r21, %r20, %r18;
	sub.s32 	%r22, %r19, %r21;
	cvt.u64.u32 	%rd67, %r20;
	cvt.u64.u32 	%rd68, %r22;
	bra.uni 	$L__BB1_5;
$L__BB1_4:
	div.u64 	%rd67, %rd4, %rd6;
	mul.lo.s64 	%rd45, %rd67, %rd6;
	sub.s64 	%rd68, %rd4, %rd45;
$L__BB1_5:
	shl.b64 	%rd46, %rd5, 3;
	add.s64 	%rd47, %rd2, %rd46;
	ld.global.u64 	%rd48, [%rd47];
	cvt.u32.u64 	%r23, %rd48;
	cvt.u32.u64 	%r24, %rd68;
	mad.lo.s32 	%r35, %r23, %r24, %r35;
	cvt.u32.u64 	%r34, %rd67;
	add.s32 	%r33, %r33, 1;
	cvt.u64.u32 	%rd69, %r33;
	setp.gt.u64 	%p4, %rd30, %rd69;
	@%p4 bra 	$L__BB1_2;
	cvt.u64.u32 	%rd69, %r35;
$L__BB1_7:
	setp.eq.s64 	%p5, %rd30, 0;
	cvta.to.global.u64 	%rd50, %rd33;
	shl.b64 	%rd51, %rd69, 2;
	add.s64 	%rd52, %rd50, %rd51;
	ld.global.f32 	%f1, [%rd52];
	cvta.to.global.u64 	%rd16, %rd32;
	mov.b32 	%r36, 0;
	mov.b64 	%rd73, 0;
	mov.u32 	%r38, %r36;
	@%p5 bra 	$L__BB1_13;
$L__BB1_8:
	not.b64 	%rd53, %rd73;
	add.s64 	%rd54, %rd30, %rd53;
	cvt.u64.u32 	%rd18, %r37;
	and.b64  	%rd19, %rd54, 4294967295;
	shl.b64 	%rd55, %rd54, 3;
	and.b64  	%rd56, %rd55, 34359738360;
	add.s64 	%rd57, %rd1, %rd56;
	ld.global.u64 	%rd20, [%rd57];
	and.b64  	%rd58, %rd20, -4294967296;
	setp.ne.s64 	%p6, %rd58, 0;
	@%p6 bra 	$L__BB1_10;
	cvt.u32.u64 	%r26, %rd20;
	cvt.u32.u64 	%r27, %rd18;
	div.u32 	%r28, %r27, %r26;
	mul.lo.s32 	%r29, %r28, %r26;
	sub.s32 	%r30, %r27, %r29;
	cvt.u64.u32 	%rd71, %r28;
	cvt.u64.u32 	%rd72, %r30;
	bra.uni 	$L__BB1_11;
$L__BB1_10:
	div.u64 	%rd71, %rd18, %rd20;
	mul.lo.s64 	%rd59, %rd71, %rd20;
	sub.s64 	%rd72, %rd18, %rd59;
$L__BB1_11:
	shl.b64 	%rd60, %rd19, 3;
	add.s64 	%rd61, %rd16, %rd60;
	ld.global.u64 	%rd62, [%rd61];
	cvt.u32.u64 	%r31, %rd62;
	cvt.u32.u64 	%r32, %rd72;
	mad.lo.s32 	%r38, %r31, %r32, %r38;
	cvt.u32.u64 	%r37, %rd71;
	add.s32 	%r36, %r36, 1;
	cvt.u64.u32 	%rd73, %r36;
	setp.gt.u64 	%p7, %rd30, %rd73;
	@%p7 bra 	$L__BB1_8;
	cvt.u64.u32 	%rd73, %r38;
$L__BB1_13:
	cvta.to.global.u64 	%rd63, %rd31;
	shl.b64 	%rd64, %rd73, 2;
	add.s64 	%rd65, %rd63, %rd64;
	atom.global.add.f32 	%f2, [%rd65], %f1;
$L__BB1_14:
	ret;

}


// ===== COMPILED SASS (sm_100) =====

	.target	sm_100

	.elftype	@"ET_EXEC"


//--------------------- .note.nv.tkinfo           --------------------------
	.section	.note.nv.tkinfo,"",@"SHT_NOTE"
	.sectionflags	@"SHF_NOTE_NV_TKINFO"
	.tkinfo
        /*0018*/ 	.word	0x00000002
        /*0030*/ 	.string	""
        /*0030*/ 	.string	"ptxas"
        /*0030*/ 	.string	"Cuda compilation tools, release 13.0, V13.0.88"
        /*0030*/ 	.string	"Build cuda_13.0.r13.0/compiler.36424714_0"
        /*0030*/ 	.string	"-arch sm_100 -m 64 "



//--------------------- .note.nv.cuinfo           --------------------------
	.section	.note.nv.cuinfo,"",@"SHT_NOTE"
	.sectionflags	@"SHF_NOTE_NV_CUINFO"
        /*0018*/ 	.short	0x0002
        /*001a*/ 	.short	0x0064
        /*001c*/ 	.short	0x0082
	.zero		2


//--------------------- .nv.info                  --------------------------
	.section	.nv.info,"",@"SHT_CUDA_INFO"
	.align	4


	//----- nvinfo : EIATTR_REGCOUNT
	.align		4
        /*0000*/ 	.byte	0x04, 0x2f
        /*0002*/ 	.short	(.L_1 - .L_0)
	.align		4
.L_0:
        /*0004*/ 	.word	index@(sum_to_forward)
        /*0008*/ 	.word	0x0000001a


	//----- nvinfo : EIATTR_FRAME_SIZE
	.align		4
.L_1:
        /*000c*/ 	.byte	0x04, 0x11
        /*000e*/ 	.short	(.L_3 - .L_2)
	.align		4
.L_2:
        /*0010*/ 	.word	index@($__internal_1_$__cuda_sm20_div_u64)
        /*0014*/ 	.word	0x00000000


	//----- nvinfo : EIATTR_FRAME_SIZE
	.align		4
.L_3:
        /*0018*/ 	.byte	0x04, 0x11
        /*001a*/ 	.short	(.L_5 - .L_4)
	.align		4
.L_4:
        /*001c*/ 	.word	index@(sum_to_forward)
        /*0020*/ 	.word	0x00000000


	//----- nvinfo : EIATTR_REGCOUNT
	.align		4
.L_5:
        /*0024*/ 	.byte	0x04, 0x2f
        /*0026*/ 	.short	(.L_7 - .L_6)
	.align		4
.L_6:
        /*0028*/ 	.word	index@(sum_to_backward)
        /*002c*/ 	.word	0x0000001a


	//----- nvinfo : EIATTR_FRAME_SIZE
	.align		4
.L_7:
        /*0030*/ 	.byte	0x04, 0x11
        /*0032*/ 	.short	(.L_9 - .L_8)
	.align		4
.L_8:
        /*0034*/ 	.word	index@($__internal_0_$__cuda_sm20_div_u64)
        /*0038*/ 	.word	0x00000000


	//----- nvinfo : EIATTR_FRAME_SIZE
	.align		4
.L_9:
        /*003c*/ 	.byte	0x04, 0x11
        /*003e*/ 	.short	(.L_11 - .L_10)
	.align		4
.L_10:
        /*0040*/ 	.word	index@(sum_to_backward)
        /*0044*/ 	.word	0x00000000


	//----- nvinfo : EIATTR_MIN_STACK_SIZE
	.align		4
.L_11:
        /*0048*/ 	.byte	0x04, 0x12
        /*004a*/ 	.short	(.L_13 - .L_12)
	.align		4
.L_12:
        /*004c*/ 	.word	index@(sum_to_backward)
        /*0050*/ 	.word	0x00000000


	//----- nvinfo : EIATTR_MIN_STACK_SIZE
	.align		4
.L_13:
        /*0054*/ 	.byte	0x04, 0x12
        /*0056*/ 	.short	(.L_15 - .L_14)
	.align		4
.L_14:
        /*0058*/ 	.word	index@(sum_to_forward)
        /*005c*/ 	.word	0x00000000
.L_15:


//--------------------- .nv.compat                --------------------------
	.section	.nv.compat,"",@"SHT_CUDA_COMPAT_INFO"
	.align	4
        /*0000*/ 	.byte	0x02, 0x09, 0x00, 0x00, 0x02, 0x02, 0x01, 0x00, 0x02, 0x05, 0x05, 0x00, 0x03, 0x07, 0x01, 0x01
        /*0010*/ 	.byte	0x02, 0x03, 0x00, 0x00, 0x02, 0x06, 0x01, 0x00, 0x04, 0x0b, 0x08, 0x00, 0x09, 0x00, 0x00, 0x00
        /*0020*/ 	.byte	0x00, 0x00, 0x00, 0x00


//--------------------- .nv.info.sum_to_backward  --------------------------
	.section	.nv.info.sum_to_backward,"",@"SHT_CUDA_INFO"
	.sectionflags	@""
	.align	4


	//----- nvinfo : EIATTR_CUDA_API_VERSION
	.align		4
        /*0000*/ 	.byte	0x04, 0x37
        /*0002*/ 	.short	(.L_17 - .L_16)
.L_16:
        /*0004*/ 	.word	0x00000082


	//----- nvinfo : EIATTR_KPARAM_INFO
	.align		4
.L_17:
        /*0008*/ 	.byte	0x04, 0x17
        /*000a*/ 	.short	(.L_19 - .L_18)
.L_18:
        /*000c*/ 	.word	0x00000000
        /*0010*/ 	.short	0x0006
        /*0012*/ 	.short	0x0030
        /*0014*/ 	.byte	0x00, 0xf5, 0x21, 0x00


	//----- nvinfo : EIATTR_KPARAM_INFO
	.align		4
.L_19:
        /*0018*/ 	.byte	0x04, 0x17
        /*001a*/ 	.short	(.L_21 - .L_20)
.L_20:
        /*001c*/ 	.word	0x00000000
        /*0020*/ 	.short	0x0005
        /*0022*/ 	.short	0x0028
        /*0024*/ 	.byte	0x00, 0xf5, 0x21, 0x00


	//----- nvinfo : EIATTR_KPARAM_INFO
	.align		4
.L_21:
        /*0028*/ 	.byte	0x04, 0x17
        /*002a*/ 	.short	(.L_23 - .L_22)
.L_22:
        /*002c*/ 	.word	0x00000000
        /*0030*/ 	.short	0x0004
        /*0032*/ 	.short	0x0020
        /*0034*/ 	.byte	0x00, 0xf5, 0x21, 0x00


	//----- nvinfo : EIATTR_KPARAM_INFO
	.align		4
.L_23:
        /*0038*/ 	.byte	0x04, 0x17
        /*003a*/ 	.short	(.L_25 - .L_24)
.L_24:
        /*003c*/ 	.word	0x00000000
        /*0040*/ 	.short	0x0003
        /*0042*/ 	.short	0x0018
        /*0044*/ 	.byte	0x00, 0xf5, 0x21, 0x00


	//----- nvinfo : EIATTR_KPARAM_INFO
	.align		4
.L_25:
        /*0048*/ 	.byte	0x04, 0x17
        /*004a*/ 	.short	(.L_27 - .L_26)
.L_26:
        /*004c*/ 	.word	0x00000000
        /*0050*/ 	.short	0x0002
        /*0052*/ 	.short	0x0010
        /*0054*/ 	.byte	0x00, 0xf5, 0x21, 0x00


	//----- nvinfo : EIATTR_KPARAM_INFO
	.align		4
.L_27:
        /*0058*/ 	.byte	0x04, 0x17
        /*005a*/ 	.short	(.L_29 - .L_28)
.L_28:
        /*005c*/ 	.word	0x00000000
        /*0060*/ 	.short	0x0001
        /*0062*/ 	.short	0x0008
        /*0064*/ 	.byte	0x00, 0xf0, 0x21, 0x00


	//----- nvinfo : EIATTR_KPARAM_INFO
	.align		4
.L_29:
        /*0068*/ 	.byte	0x04, 0x17
        /*006a*/ 	.short	(.L_31 - .L_30)
.L_30:
        /*006c*/ 	.word	0x00000000
        /*0070*/ 	.short	0x0000
        /*0072*/ 	.short	0x0000
        /*0074*/ 	.byte	0x00, 0xf0, 0x21, 0x00


	//----- nvinfo : EIATTR_SPARSE_MMA_MASK
	.align		4
.L_31:
        /*0078*/ 	.byte	0x03, 0x50
        /*007a*/ 	.short	0x0000


	//----- nvinfo : EIATTR_MAXREG_COUNT
	.align		4
        /*007c*/ 	.byte	0x03, 0x1b
        /*007e*/ 	.short	0x00ff


	//----- nvinfo : EIATTR_MERCURY_ISA_VERSION
	.align		4
        /*0080*/ 	.byte	0x03, 0x5f
        /*0082*/ 	.short	0x0101


	//----- nvinfo : EIATTR_VRC_CTA_INIT_COUNT
	.align		4
        /*0084*/ 	.byte	0x02, 0x4a
	.zero		1
	.zero		1


	//----- nvinfo : EIATTR_EXIT_INSTR_OFFSETS
	.align		4
        /*0088*/ 	.byte	0x04, 0x1c
        /*008a*/ 	.short	(.L_33 - .L_32)


	//   ....[0]....
.L_32:
        /*008c*/ 	.word	0x00000080


	//   ....[1]....
        /*0090*/ 	.word	0x00000990


	//----- nvinfo : EIATTR_CRS_STACK_SIZE
	.align		4
.L_33:
        /*0094*/ 	.byte	0x04, 0x1e
        /*0096*/ 	.short	(.L_35 - .L_34)
.L_34:
        /*0098*/ 	.word	0x00000000


	//----- nvinfo : EIATTR_CBANK_PARAM_SIZE
	.align		4
.L_35:
        /*009c*/ 	.byte	0x03, 0x19
        /*009e*/ 	.short	0x0038


	//----- nvinfo : EIATTR_PARAM_CBANK
	.align		4
        /*00a0*/ 	.byte	0x04, 0x0a
        /*00a2*/ 	.short	(.L_37 - .L_36)
	.align		4
.L_36:
        /*00a4*/ 	.word	index@(.nv.constant0.sum_to_backward)
        /*00a8*/ 	.short	0x0380
        /*00aa*/ 	.short	0x0038


	//----- nvinfo : EIATTR_SW_WAR
	.align		4
.L_37:
        /*00ac*/ 	.byte	0x04, 0x36
        /*00ae*/ 	.short	(.L_39 - .L_38)
.L_38:
        /*00b0*/ 	.word	0x00000008
.L_39:


//--------------------- .nv.info.sum_to_forward   --------------------------
	.section	.nv.info.sum_to_forward,"",@"SHT_CUDA_INFO"
	.sectionflags	@""
	.align	4


	//----- nvinfo : EIATTR_CUDA_API_VERSION
	.align		4
        /*0000*/ 	.byte	0x04, 0x37
        /*0002*/ 	.short	(.L_41 - .L_40)
.L_40:
        /*0004*/ 	.word	0x00000082


	//----- nvinfo : EIATTR_KPARAM_INFO
	.align		4
.L_41:
        /*0008*/ 	.byte	0x04, 0x17
        /*000a*/ 	.short	(.L_43 - .L_42)
.L_42:
        /*000c*/ 	.word	0x00000000
        /*0010*/ 	.short	0x0006
        /*0012*/ 	.short	0x0030
        /*0014*/ 	.byte	0x00, 0xf5, 0x21, 0x00


	//----- nvinfo : EIATTR_KPARAM_INFO
	.align		4
.L_43:
        /*0018*/ 	.byte	0x04, 0x17
        /*001a*/ 	.short	(.L_45 - .L_44)
.L_44:
        /*001c*/ 	.word	0x00000000
        /*0020*/ 	.short	0x0005
        /*0022*/ 	.short	0x0028
        /*0024*/ 	.byte	0x00, 0xf5, 0x21, 0x00


	//----- nvinfo : EIATTR_KPARAM_INFO
	.align		4
.L_45:
        /*0028*/ 	.byte	0x04, 0x17
        /*002a*/ 	.short	(.L_47 - .L_46)
.L_46:
        /*002c*/ 	.word	0x00000000
        /*0030*/ 	.short	0x0004
        /*0032*/ 	.short	0x0020
        /*0034*/ 	.byte	0x00, 0xf5, 0x21, 0x00


	//----- nvinfo : EIATTR_KPARAM_INFO
	.align		4
.L_47:
        /*0038*/ 	.byte	0x04, 0x17
        /*003a*/ 	.short	(.L_49 - .L_48)
.L_48:
        /*003c*/ 	.word	0x00000000
        /*0040*/ 	.short	0x0003
        /*0042*/ 	.short	0x0018
        /*0044*/ 	.byte	0x00, 0xf5, 0x21, 0x00


	//----- nvinfo : EIATTR_KPARAM_INFO
	.align		4
.L_49:
        /*0048*/ 	.byte	0x04, 0x17
        /*004a*/ 	.short	(.L_51 - .L_50)
.L_50:
        /*004c*/ 	.word	0x00000000
        /*0050*/ 	.short	0x0002
        /*0052*/ 	.short	0x0010
        /*0054*/ 	.byte	0x00, 0xf5, 0x21, 0x00


	//----- nvinfo : EIATTR_KPARAM_INFO
	.align		4
.L_51:
        /*0058*/ 	.byte	0x04, 0x17
        /*005a*/ 	.short	(.L_53 - .L_52)
.L_52:
        /*005c*/ 	.word	0x00000000
        /*0060*/ 	.short	0x0001
        /*0062*/ 	.short	0x0008
        /*0064*/ 	.byte	0x00, 0xf0, 0x21, 0x00


	//----- nvinfo : EIATTR_KPARAM_INFO
	.align		4
.L_53:
        /*0068*/ 	.byte	0x04, 0x17
        /*006a*/ 	.short	(.L_55 - .L_54)
.L_54:
        /*006c*/ 	.word	0x00000000
        /*0070*/ 	.short	0x0000
        /*0072*/ 	.short	0x0000
        /*0074*/ 	.byte	0x00, 0xf0, 0x21, 0x00


	//----- nvinfo : EIATTR_SPARSE_MMA_MASK
	.align		4
.L_55:
        /*0078*/ 	.byte	0x03, 0x50
        /*007a*/ 	.short	0x0000


	//----- nvinfo : EIATTR_MAXREG_COUNT
	.align		4
        /*007c*/ 	.byte	0x03, 0x1b
        /*007e*/ 	.short	0x00ff


	//----- nvinfo : EIATTR_MERCURY_ISA_VERSION
	.align		4
        /*0080*/ 	.byte	0x03, 0x5f
        /*0082*/ 	.short	0x0101


	//----- nvinfo : EIATTR_VRC_CTA_INIT_COUNT
	.align		4
        /*0084*/ 	.byte	0x02, 0x4a
	.zero		1
	.zero		1


	//----- nvinfo : EIATTR_EXIT_INSTR_OFFSETS
	.align		4
        /*0088*/ 	.byte	0x04, 0x1c
        /*008a*/ 	.short	(.L_57 - .L_56)


	//   ....[0]....
.L_56:
        /*008c*/ 	.word	0x00000080


	//   ....[1]....
        /*0090*/ 	.word	0x00000990


	//----- nvinfo : EIATTR_CRS_STACK_SIZE
	.align		4
.L_57:
        /*0094*/ 	.byte	0x04, 0x1e
        /*0096*/ 	.short	(.L_59 - .L_58)
.L_58:
        /*0098*/ 	.word	0x00000000


	//----- nvinfo : EIATTR_CBANK_PARAM_SIZE
	.align		4
.L_59:
        /*009c*/ 	.byte	0x03, 0x19
        /*009e*/ 	.short	0x0038


	//----- nvinfo : EIATTR_PARAM_CBANK
	.align		4
        /*00a0*/ 	.byte	0x04, 0x0a
        /*00a2*/ 	.short	(.L_61 - .L_60)
	.align		4
.L_60:
        /*00a4*/ 	.word	index@(.nv.constant0.sum_to_forward)
        /*00a8*/ 	.short	0x0380
        /*00aa*/ 	.short	0x0038


	//----- nvinfo : EIATTR_SW_WAR
	.align		4
.L_61:
        /*00ac*/ 	.byte	0x04, 0x36
        /*00ae*/ 	.short	(.L_63 - .L_62)
.L_62:
        /*00b0*/ 	.word	0x00000008
.L_63:


//--------------------- .nv.callgraph             --------------------------
	.section	.nv.callgraph,"",@"SHT_CUDA_CALLGRAPH"
	.align	4
	.sectionentsize	8
	.align		4
        /*0000*/ 	.word	0x00000000
	.align		4
        /*0004*/ 	.word	0xffffffff
	.align		4
        /*0008*/ 	.word	0x00000000
	.align		4
        /*000c*/ 	.word	0xfffffffe
	.align		4
        /*0010*/ 	.word	0x00000000
	.align		4
        /*0014*/ 	.word	0xfffffffd
	.align		4
        /*0018*/ 	.word	0x00000000
	.align		4
        /*001c*/ 	.word	0xfffffffc


//--------------------- .text.sum_to_backward     --------------------------
	.section	.text.sum_to_backward,"ax",@progbits
	.align	128
        .global         sum_to_backward
        .type           sum_to_backward,@function
        .size           sum_to_backward,(.L_x_18 - sum_to_backward)
        .other          sum_to_backward,@"STO_CUDA_ENTRY STV_DEFAULT"
sum_to_backward:
.text.sum_to_backward:
[----:B------:R-:W-:Y:S01]  /*0000*/  LDC R1, c[0x0][0x37c] ;  /* 0x0000df00ff017b82 */ /* 0x000fe20000000800 */
[----:B------:R-:W0:Y:S07]  /*0010*/  S2R R3, SR_TID.X ;  /* 0x0000000000037919 */ /* 0x000e2e0000002100 */
[----:B------:R-:W0:Y:S01]  /*0020*/  S2UR UR4, SR_CTAID.X ;  /* 0x00000000000479c3 */ /* 0x000e220000002500 */
[----:B------:R-:W1:Y:S07]  /*0030*/  LDCU.64 UR6, c[0x0][0x380] ;  /* 0x00007000ff0677ac */ /* 0x000e6e0008000a00 */
[----:B------:R-:W0:Y:S02]  /*0040*/  LDC R0, c[0x0][0x360] ;  /* 0x0000d800ff007b82 */ /* 0x000e240000000800 */
[----:B0-----:R-:W-:-:S05]  /*0050*/  IMAD R0, R0, UR4, R3 ;  /* 0x0000000400007c24 */ /* 0x001fca000f8e0203 */
[----:B-1----:R-:W-:-:S04]  /*0060*/  ISETP.GE.U32.AND P0, PT, R0, UR6, PT ;  /* 0x0000000600007c0c */ /* 0x002fc8000bf06070 */
[----:B------:R-:W-:-:S13]  /*0070*/  ISETP.GE.U32.AND.EX P0, PT, RZ, UR7, PT, P0 ;  /* 0x00000007ff007c0c */ /* 0x000fda000bf06100 */
[----:B------:R-:W-:Y:S05]  /*0080*/  @P0 EXIT ;  /* 0x000000000000094d */ /* 0x000fea0003800000 */
[----:B------:R-:W0:Y:S01]  /*0090*/  LDCU.64 UR8, c[0x0][0x388] ;  /* 0x00007100ff0877ac */ /* 0x000e220008000a00 */
[----:B------:R-:W-:Y:S01]  /*00a0*/  CS2R R4, SRZ ;  /* 0x0000000000047805 */ /* 0x000fe2000001ff00 */
[----:B------:R-:W1:Y:S01]  /*00b0*/  LDCU.64 UR10, c[0x0][0x358] ;  /* 0x00006b00ff0a77ac */ /* 0x000e620008000a00 */
[----:B------:R-:W-:Y:S01]  /*00c0*/  UMOV UR5, URZ ;  /* 0x000000ff00057c82 */ /* 0x000fe20008000000 */
[----:B0-----:R-:W-:-:S04]  /*00d0*/  UISETP.NE.U32.AND UP0, UPT, UR8, URZ, UPT ;  /* 0x000000ff0800728c */ /* 0x001fc8000bf05070 */
[----:B------:R-:W-:-:S09]  /*00e0*/  UISETP.NE.AND.EX UP0, UPT, UR9, URZ, UPT, UP0 ;  /* 0x000000ff0900728c */ /* 0x000fd2000bf05300 */
[----:B-1----:R-:W-:Y:S05]  /*00f0*/  BRA.U !UP0, `(.L_x_0) ;  /* 0x0000000108fc7547 */ /* 0x002fea000b800000 */
[----:B------:R-:W0:Y:S01]  /*0100*/  LDC.64 R8, c[0x0][0x3b0] ;  /* 0x0000ec00ff087b82 */ /* 0x000e220000000a00 */
[----:B------:R-:W-:Y:S01]  /*0110*/  IMAD.MOV.U32 R3, RZ, RZ, R0 ;  /* 0x000000ffff037224 */ /* 0x000fe200078e0000 */
[----:B------:R-:W1:Y:S01]  /*0120*/  LDCU.64 UR8, c[0x0][0x388] ;  /* 0x00007100ff0877ac */ /* 0x000e620008000a00 */
[----:B------:R-:W-:Y:S01]  /*0130*/  IMAD.MOV.U32 R6, RZ, RZ, RZ ;  /* 0x000000ffff067224 */ /* 0x000fe200078e00ff */
[----:B------:R-:W2:Y:S01]  /*0140*/  LDCU.64 UR12, c[0x0][0x390] ;  /* 0x00007200ff0c77ac */ /* 0x000ea20008000a00 */
[----:B------:R-:W-:-:S05]  /*0150*/  UMOV UR4, URZ ;  /* 0x000000ff00047c82 */ /* 0x000fca0008000000 */
.L_x_3:
[----:B------:R-:W-:Y:S02]  /*0160*/  LOP3.LUT R7, RZ, R4, RZ, 0x33, !PT ;  /* 0x00000004ff077212 */ /* 0x000fe400078e33ff */
[----:B------:R-:W-:Y:S02]  /*0170*/  LOP3.LUT R2, RZ, R5, RZ, 0x33, !PT ;  /* 0x00000005ff027212 */ /* 0x000fe400078e33ff */
[----:B-1----:R-:W-:-:S04]  /*0180*/  IADD3 R7, P0, PT, R7, UR8, RZ ;  /* 0x0000000807077c10 */ /* 0x002fc8000ff1e0ff */
[----:B------:R-:W-:Y:S01]  /*0190*/  IADD3.X R2, PT, PT, R2, UR9, RZ, P0, !PT ;  /* 0x0000000902027c10 */ /* 0x000fe200087fe4ff */
[----:B------:R-:W-:-:S03]  /*01a0*/  IMAD.SHL.U32 R12, R7, 0x8, RZ ;  /* 0x00000008070c7824 */ /* 0x000fc600078e00ff */
[----:B------:R-:W-:Y:S02]  /*01b0*/  SHF.L.U64.HI R2, R7, 0x3, R2 ;  /* 0x0000000307027819 */ /* 0x000fe40000010202 */
[----:B------:R-:W-:Y:S02]  /*01c0*/  LOP3.LUT R12, R12, 0xfffffff8, RZ, 0xc0, !PT ;  /* 0xfffffff80c0c7812 */ /* 0x000fe400078ec0ff */
[----:B------:R-:W-:Y:S02]  /*01d0*/  LOP3.LUT R2, R2, 0x7, RZ, 0xc0, !PT ;  /* 0x0000000702027812 */ /* 0x000fe400078ec0ff */
[----:B--2---:R-:W-:-:S04]  /*01e0*/  IADD3 R12, P0, PT, R12, UR12, RZ ;  /* 0x0000000c0c0c7c10 */ /* 0x004fc8000ff1e0ff */
[----:B------:R-:W-:-:S06]  /*01f0*/  IADD3.X R13, PT, PT, R2, UR13, RZ, P0, !PT ;  /* 0x0000000d020d7c10 */ /* 0x000fcc00087fe4ff */
[----:B------:R-:W2:Y:S02]  /*0200*/  LDG.E.64 R12, desc[UR10][R12.64] ;  /* 0x0000000a0c0c7981 */ /* 0x000ea4000c1e1b00 */
[----:B--2---:R-:W-:-:S13]  /*0210*/  ISETP.NE.U32.AND P0, PT, R13, RZ, PT ;  /* 0x000000ff0d00720c */ /* 0x004fda0003f05070 */
[----:B------:R-:W-:Y:S05]  /*0220*/  @P0 BRA `(.L_x_1) ;  /* 0x0000000000580947 */ /* 0x000fea0003800000 */
[----:B------:R-:W1:Y:S01]  /*0230*/  I2F.U32.RP R2, R12 ;  /* 0x0000000c00027306 */ /* 0x000e620000209000 */
[----:B------:R-:W-:Y:S01]  /*0240*/  IMAD.MOV R11, RZ, RZ, -R12 ;  /* 0x000000ffff0b7224 */ /* 0x000fe200078e0a0c */
[----:B------:R-:W-:-:S06]  /*0250*/  ISETP.NE.U32.AND P2, PT, R12, RZ, PT ;  /* 0x000000ff0c00720c */ /* 0x000fcc0003f45070 */
[----:B-1----:R-:W1:Y:S02]  /*0260*/  MUFU.RCP R2, R2 ;  /* 0x0000000200027308 */ /* 0x002e640000001000 */
[----:B-1----:R-:W-:-:S06]  /*0270*/  IADD3 R4, PT, PT, R2, 0xffffffe, RZ ;  /* 0x0ffffffe02047810 */ /* 0x002fcc0007ffe0ff */
[----:B------:R1:W2:Y:S02]  /*0280*/  F2I.FTZ.U32.TRUNC.NTZ R5, R4 ;  /* 0x0000000400057305 */ /* 0x0002a4000021f000 */
[----:B-1----:R-:W-:Y:S02]  /*0290*/  IMAD.MOV.U32 R4, RZ, RZ, RZ ;  /* 0x000000ffff047224 */ /* 0x002fe400078e00ff */
[----:B--2---:R-:W-:-:S04]  /*02a0*/  IMAD R11, R11, R5, RZ ;  /* 0x000000050b0b7224 */ /* 0x004fc800078e02ff */
[----:B------:R-:W-:-:S06]  /*02b0*/  IMAD.HI.U32 R10, R5, R11, R4 ;  /* 0x0000000b050a7227 */ /* 0x000fcc00078e0004 */
[----:B------:R-:W-:-:S04]  /*02c0*/  IMAD.HI.U32 R10, R10, R3, RZ ;  /* 0x000000030a0a7227 */ /* 0x000fc800078e00ff */
[----:B------:R-:W-:-:S04]  /*02d0*/  IMAD.MOV R5, RZ, RZ, -R10 ;  /* 0x000000ffff057224 */ /* 0x000fc800078e0a0a */
[----:B------:R-:W-:-:S05]  /*02e0*/  IMAD R5, R12, R5, R3 ;  /* 0x000000050c057224 */ /* 0x000fca00078e0203 */
[----:B------:R-:W-:-:S13]  /*02f0*/  ISETP.GE.U32.AND P0, PT, R5, R12, PT ;  /* 0x0000000c0500720c */ /* 0x000fda0003f06070 */
[----:B------:R-:W-:Y:S01]  /*0300*/  @P0 IADD3 R5, PT, PT, -R12, R5, RZ ;  /* 0x000000050c050210 */ /* 0x000fe20007ffe1ff */
[----:B------:R-:W-:-:S03]  /*0310*/  @P0 VIADD R10, R10, 0x1 ;  /* 0x000000010a0a0836 */ /* 0x000fc60000000000 */
[----:B------:R-:W-:-:S13]  /*0320*/  ISETP.GE.U32.AND P1, PT, R5, R12, PT ;  /* 0x0000000c0500720c */ /* 0x000fda0003f26070 */
[----:B------:R-:W-:Y:S01]  /*0330*/  @P1 VIADD R10, R10, 0x1 ;  /* 0x000000010a0a1836 */ /* 0x000fe20000000000 */
[----:B------:R-:W-:-:S04]  /*0340*/  @!P2 LOP3.LUT R10, RZ, R12, RZ, 0x33, !PT ;  /* 0x0000000cff0aa212 */ /* 0x000fc800078e33ff */
[----:B------:R-:W-:Y:S01]  /*0350*/  MOV R2, R10 ;  /* 0x0000000a00027202 */ /* 0x000fe20000000f00 */
[----:B------:R-:W-:-:S04]  /*0360*/  IMAD.MOV R4, RZ, RZ, -R10 ;  /* 0x000000ffff047224 */ /* 0x000fc800078e0a0a */
[----:B------:R-:W-:Y:S01]  /*0370*/  IMAD R12, R12, R4, R3 ;  /* 0x000000040c0c7224 */ /* 0x000fe200078e0203 */
[----:B------:R-:W-:Y:S06]  /*0380*/  BRA `(.L_x_2) ;  /* 0x00000000001c7947 */ /* 0x000fec0003800000 */
.L_x_1:
[----:B------:R-:W-:Y:S01]  /*0390*/  IMAD.MOV.U32 R4, RZ, RZ, R12 ;  /* 0x000000ffff047224 */ /* 0x000fe200078e000c */
[----:B------:R-:W-:Y:S01]  /*03a0*/  MOV R2, 0x3d0 ;  /* 0x000003d000027802 */ /* 0x000fe20000000f00 */
[----:B------:R-:W-:-:S07]  /*03b0*/  IMAD.MOV.U32 R5, RZ, RZ, R13 ;  /* 0x000000ffff057224 */ /* 0x000fce00078e000d */
[----:B0-----:R-:W-:Y:S05]  /*03c0*/  CALL.REL.NOINC `($__internal_0_$__cuda_sm20_div_u64) ;  /* 0x0000000400747944 */ /* 0x001fea0003c00000 */
[----:B------:R-:W-:Y:S01]  /*03d0*/  IADD3 R4, PT, PT, -R10, RZ, RZ ;  /* 0x000000ff0a047210 */ /* 0x000fe20007ffe1ff */
[----:B------:R-:W-:-:S04]  /*03e0*/  IMAD.MOV.U32 R2, RZ, RZ, R10 ;  /* 0x000000ffff027224 */ /* 0x000fc800078e000a */
[----:B------:R-:W-:-:S07]  /*03f0*/  IMAD R12, R12, R4, R3 ;  /* 0x000000040c0c7224 */ /* 0x000fce00078e0203 */
.L_x_2:
[----:B0-----:R-:W-:-:S04]  /*0400*/  LEA R10, P0, R7, R8, 0x3 ;  /* 0x00000008070a7211 */ /* 0x001fc800078018ff */
[----:B------:R-:W-:-:S06]  /*0410*/  LEA.HI.X R11, R7, R9, RZ, 0x3, P0 ;  /* 0x00000009070b7211 */ /* 0x000fcc00000f1cff */
[----:B------:R-:W2:Y:S01]  /*0420*/  LDG.E R11, desc[UR10][R10.64] ;  /* 0x0000000a0a0b7981 */ /* 0x000ea2000c1e1900 */
[----:B------:R-:W-:Y:S01]  /*0430*/  UIADD3 UR6, UPT, UPT, UR4, 0x1, URZ ;  /* 0x0000000104067890 */ /* 0x000fe2000fffe0ff */
[----:B------:R-:W-:Y:S01]  /*0440*/  IMAD.MOV.U32 R3, RZ, RZ, R2 ;  /* 0x000000ffff037224 */ /* 0x000fe200078e0002 */
[----:B------:R-:W-:Y:S02]  /*0450*/  UMOV UR7, URZ ;  /* 0x000000ff00077c82 */ /* 0x000fe40008000000 */
[----:B------:R-:W-:Y:S01]  /*0460*/  UISETP.GE.U32.AND UP0, UPT, UR6, UR8, UPT ;  /* 0x000000080600728c */ /* 0x000fe2000bf06070 */
[----:B------:R-:W-:Y:S01]  /*0470*/  IMAD.U32 R5, RZ, RZ, UR7 ;  /* 0x00000007ff057e24 */ /* 0x000fe2000f8e00ff */
[----:B------:R-:W-:Y:S01]  /*0480*/  MOV R4, UR6 ;  /* 0x0000000600047c02 */ /* 0x000fe20008000f00 */
[----:B------:R-:W-:Y:S01]  /*0490*/  UMOV UR4, UR6 ;  /* 0x0000000600047c82 */ /* 0x000fe20008000000 */
[----:B------:R-:W-:Y:S01]  /*04a0*/  UISETP.GE.U32.AND.EX UP0, UPT, URZ, UR9, UPT, UP0 ;  /* 0x00000009ff00728c */ /* 0x000fe2000bf06100 */
[----:B--2---:R-:W-:-:S08]  /*04b0*/  IMAD R6, R11, R12, R6 ;  /* 0x0000000c0b067224 */ /* 0x004fd000078e0206 */
[----:B------:R-:W-:Y:S05]  /*04c0*/  BRA.U !UP0, `(.L_x_3) ;  /* 0xfffffffd08247547 */ /* 0x000fea000b83ffff */
[----:B------:R-:W-:Y:S02]  /*04d0*/  HFMA2 R5, -RZ, RZ, 0, 0 ;  /* 0x00000000ff057431 */ /* 0x000fe400000001ff */
[----:B------:R-:W-:-:S07]  /*04e0*/  IMAD.MOV.U32 R4, RZ, RZ, R6 ;  /* 0x000000ffff047224 */ /* 0x000fce00078e0006 */
.L_x_0:
[----:B------:R-:W0:Y:S02]  /*04f0*/  LDCU.64 UR6, c[0x0][0x3a8] ;  /* 0x00007500ff0677ac */ /* 0x000e240008000a00 */
[----:B0-----:R-:W-:-:S04]  /*0500*/  LEA R6, P0, R4, UR6, 0x2 ;  /* 0x0000000604067c11 */ /* 0x001fc8000f8010ff */
[----:B------:R-:W-:-:S05]  /*0510*/  LEA.HI.X R7, R4, UR7, R5, 0x2, P0 ;  /* 0x0000000704077c11 */ /* 0x000fca00080f1405 */
[----:B------:R0:W5:Y:S01]  /*0520*/  LDG.E R6, desc[UR10][R6.64] ;  /* 0x0000000a06067981 */ /* 0x000162000c1e1900 */
[----:B------:R-:W-:Y:S01]  /*0530*/  UISETP.NE.U32.AND UP0, UPT, UR8, URZ, UPT ;  /* 0x000000ff0800728c */ /* 0x000fe2000bf05070 */
[----:B------:R-:W-:-:S03]  /*0540*/  CS2R R2, SRZ ;  /* 0x0000000000027805 */ /* 0x000fc6000001ff00 */
[----:B------:R-:W-:-:S09]  /*0550*/  UISETP.NE.AND.EX UP0, UPT, UR9, URZ, UPT, UP0 ;  /* 0x000000ff0900728c */ /* 0x000fd2000bf05300 */
[----:B0-----:R-:W-:Y:S05]  /*0560*/  BRA.U !UP0, `(.L_x_4) ;  /* 0x0000000108f87547 */ /* 0x001fea000b800000 */
[----:B------:R-:W0:Y:S01]  /*0570*/  LDC.64 R12, c[0x0][0x3a0] ;  /* 0x0000e800ff0c7b82 */ /* 0x000e220000000a00 */
[----:B------:R-:W-:Y:S01]  /*0580*/  IMAD.MOV.U32 R8, RZ, RZ, RZ ;  /* 0x000000ffff087224 */ /* 0x000fe200078e00ff */
[----:B------:R-:W1:Y:S01]  /*0590*/  LDCU.64 UR12, c[0x0][0x388] ;  /* 0x00007100ff0c77ac */ /* 0x000e620008000a00 */
[----:B------:R-:W2:Y:S01]  /*05a0*/  LDCU.64 UR8, c[0x0][0x390] ;  /* 0x00007200ff0877ac */ /* 0x000ea20008000a00 */
[----:B------:R-:W-:-:S05]  /*05b0*/  UMOV UR4, URZ ;  /* 0x000000ff00047c82 */ /* 0x000fca0008000000 */
.L_x_7:
        /* <DEDUP_REMOVED lines=22> */
[----:B------:R-:W-:-:S05]  /*0720*/  IMAD.HI.U32 R3, R3, R0, RZ ;  /* 0x0000000003037227 */ /* 0x000fca00078e00ff */
[----:B------:R-:W-:-:S05]  /*0730*/  IADD3 R5, PT, PT, -R3, RZ, RZ ;  /* 0x000000ff03057210 */ /* 0x000fca0007ffe1ff */
[----:B------:R-:W-:-:S05]  /*0740*/  IMAD R5, R14, R5, R0 ;  /* 0x000000050e057224 */ /* 0x000fca00078e0200 */
[----:B------:R-:W-:-:S13]  /*0750*/  ISETP.GE.U32.AND P0, PT, R5, R14, PT ;  /* 0x0000000e0500720c */ /* 0x000fda0003f06070 */
[----:B------:R-:W-:Y:S02]  /*0760*/  @P0 IMAD.IADD R5, R5, 0x1, -R14 ;  /* 0x0000000105050824 */ /* 0x000fe400078e0a0e */
[----:B------:R-:W-:-:S03]  /*0770*/  @P0 VIADD R3, R3, 0x1 ;  /* 0x0000000103030836 */ /* 0x000fc60000000000 */
[----:B------:R-:W-:-:S13]  /*0780*/  ISETP.GE.U32.AND P1, PT, R5, R14, PT ;  /* 0x0000000e0500720c */ /* 0x000fda0003f26070 */
[----:B------:R-:W-:Y:S02]  /*0790*/  @P1 IADD3 R3, PT, PT, R3, 0x1, RZ ;  /* 0x0000000103031810 */ /* 0x000fe40007ffe0ff */
[----:B------:R-:W-:-:S05]  /*07a0*/  @!P2 LOP3.LUT R3, RZ, R14, RZ, 0x33, !PT ;  /* 0x0000000eff03a212 */ /* 0x000fca00078e33ff */
[----:B------:R-:W-:-:S04]  /*07b0*/  IMAD.MOV R5, RZ, RZ, -R3 ;  /* 0x000000ffff057224 */ /* 0x000fc800078e0a03 */
[----:B------:R-:W-:Y:S01]  /*07c0*/  IMAD R14, R14, R5, R0 ;  /* 0x000000050e0e7224 */ /* 0x000fe200078e0200 */
[----:B------:R-:W-:Y:S06]  /*07d0*/  BRA `(.L_x_6) ;  /* 0x0000000000207947 */ /* 0x000fec0003800000 */
.L_x_5:
[----:B------:R-:W-:Y:S01]  /*07e0*/  IMAD.MOV.U32 R3, RZ, RZ, R0 ;  /* 0x000000ffff037224 */ /* 0x000fe200078e0000 */
[----:B------:R-:W-:Y:S01]  /*07f0*/  MOV R4, R14 ;  /* 0x0000000e00047202 */ /* 0x000fe20000000f00 */
[----:B------:R-:W-:Y:S01]  /*0800*/  IMAD.MOV.U32 R5, RZ, RZ, R15 ;  /* 0x000000ffff057224 */ /* 0x000fe200078e000f */
[----:B------:R-:W-:-:S07]  /*0810*/  MOV R2, 0x830 ;  /* 0x0000083000027802 */ /* 0x000fce0000000f00 */
[----:B0----5:R-:W-:Y:S05]  /*0820*/  CALL.REL.NOINC `($__internal_0_$__cuda_sm20_div_u64) ;  /* 0x00000000005c7944 */ /* 0x021fea0003c00000 */
[----:B------:R-:W-:Y:S01]  /*0830*/  IMAD.MOV R5, RZ, RZ, -R10 ;  /* 0x000000ffff057224 */ /* 0x000fe200078e0a0a */
[----:B------:R-:W-:-:S03]  /*0840*/  MOV R3, R10 ;  /* 0x0000000a00037202 */ /* 0x000fc60000000f00 */
[----:B------:R-:W-:-:S07]  /*0850*/  IMAD R14, R14, R5, R0 ;  /* 0x000000050e0e7224 */ /* 0x000fce00078e0200 */
.L_x_6:
[----:B0-----:R-:W-:-:S04]  /*0860*/  LEA R4, P0, R7, R12, 0x3 ;  /* 0x0000000c07047211 */ /* 0x001fc800078018ff */
[----:B------:R-:W-:-:S06]  /*0870*/  LEA.HI.X R5, R7, R13, RZ, 0x3, P0 ;  /* 0x0000000d07057211 */ /* 0x000fcc00000f1cff */
[----:B------:R-:W2:Y:S01]  /*0880*/  LDG.E R5, desc[UR10][R4.64] ;  /* 0x0000000a04057981 */ /* 0x000ea2000c1e1900 */
[----:B------:R-:W-:Y:S01]  /*0890*/  UIADD3 UR6, UPT, UPT, UR4, 0x1, URZ ;  /* 0x0000000104067890 */ /* 0x000fe2000fffe0ff */
[----:B------:R-:W-:Y:S01]  /*08a0*/  IMAD.MOV.U32 R0, RZ, RZ, R3 ;  /* 0x000000ffff007224 */ /* 0x000fe200078e0003 */
[----:B------:R-:W-:Y:S02]  /*08b0*/  UMOV UR7, URZ ;  /* 0x000000ff00077c82 */ /* 0x000fe40008000000 */
[----:B------:R-:W-:Y:S01]  /*08c0*/  UISETP.GE.U32.AND UP0, UPT, UR6, UR12, UPT ;  /* 0x0000000c0600728c */ /* 0x000fe2000bf06070 */
[----:B------:R-:W-:Y:S01]  /*08d0*/  MOV R3, UR7 ;  /* 0x0000000700037c02 */ /* 0x000fe20008000f00 */
[----:B------:R-:W-:Y:S01]  /*08e0*/  IMAD.U32 R2, RZ, RZ, UR6 ;  /* 0x00000006ff027e24 */ /* 0x000fe2000f8e00ff */
[----:B------:R-:W-:Y:S01]  /*08f0*/  UMOV UR4, UR6 ;  /* 0x0000000600047c82 */ /* 0x000fe20008000000 */
[----:B------:R-:W-:Y:S01]  /*0900*/  UISETP.GE.U32.AND.EX UP0, UPT, URZ, UR13, UPT, UP0 ;  /* 0x0000000dff00728c */ /* 0x000fe2000bf06100 */
[----:B--2---:R-:W-:-:S08]  /*0910*/  IMAD R8, R5, R14, R8 ;  /* 0x0000000e05087224 */ /* 0x004fd000078e0208 */
[----:B------:R-:W-:Y:S05]  /*0920*/  BRA.U !UP0, `(.L_x_7) ;  /* 0xfffffffd08247547 */ /* 0x000fea000b83ffff */
[----:B------:R-:W-:Y:S02]  /*0930*/  IMAD.MOV.U32 R2, RZ, RZ, R8 ;  /* 0x000000ffff027224 */ /* 0x000fe400078e0008 */
[----:B------:R-:W-:-:S07]  /*0940*/  IMAD.MOV.U32 R3, RZ, RZ, RZ ;  /* 0x000000ffff037224 */ /* 0x000fce00078e00ff */
.L_x_4:
[----:B------:R-:W0:Y:S02]  /*0950*/  LDCU.64 UR6, c[0x0][0x398] ;  /* 0x00007300ff0677ac */ /* 0x000e240008000a00 */
[----:B0-----:R-:W-:-:S04]  /*0960*/  LEA R4, P0, R2, UR6, 0x2 ;  /* 0x0000000602047c11 */ /* 0x001fc8000f8010ff */
[----:B------:R-:W-:-:S05]  /*0970*/  LEA.HI.X R5, R2, UR7, R3, 0x2, P0 ;  /* 0x0000000702057c11 */ /* 0x000fca00080f1403 */
[----:B-----5:R-:W-:Y:S01]  /*0980*/  REDG.E.ADD.F32.FTZ.RN.STRONG.GPU desc[UR10][R4.64], R6 ;  /* 0x00000006040079a6 */ /* 0x020fe2000c12f30a */
[----:B------:R-:W-:Y:S05]  /*0990*/  EXIT ;  /* 0x000000000000794d */ /* 0x000fea0003800000 */
        .weak           $__internal_0_$__cuda_sm20_div_u64
        .type           $__internal_0_$__cuda_sm20_div_u64,@function
        .size           $__internal_0_$__cuda_sm20_div_u64,(.L_x_18 - $__internal_0_$__cuda_sm20_div_u64)
$__internal_0_$__cuda_sm20_div_u64:
[----:B------:R-:W0:Y:S08]  /*09a0*/  I2F.U64.RP R18, R4 ;  /* 0x0000000400127312 */ /* 0x000e300000309000 */
[----:B0-----:R-:W0:Y:S02]  /*09b0*/  MUFU.RCP R18, R18 ;  /* 0x0000001200127308 */ /* 0x001e240000001000 */
[----:B0-----:R-:W-:-:S06]  /*09c0*/  IADD3 R10, PT, PT, R18, 0x1ffffffe, RZ ;  /* 0x1ffffffe120a7810 */ /* 0x001fcc0007ffe0ff */
[----:B------:R-:W0:Y:S02]  /*09d0*/  F2I.U64.TRUNC R10, R10 ;  /* 0x0000000a000a7311 */ /* 0x000e24000020d800 */
[----:B0-----:R-:W-:-:S04]  /*09e0*/  IMAD.WIDE.U32 R16, R10, R4, RZ ;  /* 0x000000040a107225 */ /* 0x001fc800078e00ff */
[----:B------:R-:W-:Y:S01]  /*09f0*/  IMAD R17, R10, R5, R17 ;  /* 0x000000050a117224 */ /* 0x000fe200078e0211 */
[----:B------:R-:W-:-:S03]  /*0a00*/  IADD3 R19, P0, PT, RZ, -R16, RZ ;  /* 0x80000010ff137210 */ /* 0x000fc60007f1e0ff */
[----:B------:R-:W-:Y:S02]  /*0a10*/  IMAD R17, R11, R4, R17 ;  /* 0x000000040b117224 */ /* 0x000fe400078e0211 */
[----:B------:R-:W-:-:S04]  /*0a20*/  IMAD.HI.U32 R16, R10, R19, RZ ;  /* 0x000000130a107227 */ /* 0x000fc800078e00ff */
[----:B------:R-:W-:Y:S02]  /*0a30*/  IMAD.X R21, RZ, RZ, ~R17, P0 ;  /* 0x000000ffff157224 */ /* 0x000fe400000e0e11 */
[----:B------:R-:W-:Y:S02]  /*0a40*/  IMAD.MOV.U32 R17, RZ, RZ, R10 ;  /* 0x000000ffff117224 */ /* 0x000fe400078e000a */
[-C--:B------:R-:W-:Y:S02]  /*0a50*/  IMAD R23, R11, R21.reuse, RZ ;  /* 0x000000150b177224 */ /* 0x080fe400078e02ff */
[----:B------:R-:W-:-:S04]  /*0a60*/  IMAD.WIDE.U32 R16, P0, R10, R21, R16 ;  /* 0x000000150a107225 */ /* 0x000fc80007800010 */
[----:B------:R-:W-:-:S04]  /*0a70*/  IMAD.HI.U32 R16, P1, R11, R19, R16 ;  /* 0x000000130b107227 */ /* 0x000fc80007820010 */
[----:B------:R-:W-:Y:S01]  /*0a80*/  IMAD.HI.U32 R19, R11, R21, RZ ;  /* 0x000000150b137227 */ /* 0x000fe200078e00ff */
[----:B------:R-:W-:-:S04]  /*0a90*/  IADD3 R17, P2, PT, R23, R16, RZ ;  /* 0x0000001017117210 */ /* 0x000fc80007f5e0ff */
[----:B------:R-:W-:Y:S01]  /*0aa0*/  IADD3.X R19, PT, PT, R19, R11, RZ, P0, !PT ;  /* 0x0000000b13137210 */ /* 0x000fe200007fe4ff */
[----:B------:R-:W-:-:S03]  /*0ab0*/  IMAD.WIDE.U32 R10, R17, R4, RZ ;  /* 0x00000004110a7225 */ /* 0x000fc600078e00ff */
[----:B------:R-:W-:Y:S01]  /*0ac0*/  IADD3.X R19, PT, PT, RZ, RZ, R19, P2, P1 ;  /* 0x000000ffff137210 */ /* 0x000fe200017e2413 */
[----:B------:R-:W-:Y:S01]  /*0ad0*/  IMAD R11, R17, R5, R11 ;  /* 0x00000005110b7224 */ /* 0x000fe200078e020b */
[----:B------:R-:W-:-:S03]  /*0ae0*/  IADD3 R21, P0, PT, RZ, -R10, RZ ;  /* 0x8000000aff157210 */ /* 0x000fc60007f1e0ff */
[----:B------:R-:W-:Y:S02]  /*0af0*/  IMAD R11, R19, R4, R11 ;  /* 0x00000004130b7224 */ /* 0x000fe400078e020b */
[----:B------:R-:W-:-:S04]  /*0b00*/  IMAD.HI.U32 R16, R17, R21, RZ ;  /* 0x0000001511107227 */ /* 0x000fc800078e00ff */
[----:B------:R-:W-:-:S04]  /*0b10*/  IMAD.X R10, RZ, RZ, ~R11, P0 ;  /* 0x000000ffff0a7224 */ /* 0x000fc800000e0e0b */
[----:B------:R-:W-:-:S04]  /*0b20*/  IMAD.WIDE.U32 R16, P0, R17, R10, R16 ;  /* 0x0000000a11107225 */ /* 0x000fc80007800010 */
[C---:B------:R-:W-:Y:S02]  /*0b30*/  IMAD R11, R19.reuse, R10, RZ ;  /* 0x0000000a130b7224 */ /* 0x040fe400078e02ff */
[----:B------:R-:W-:-:S04]  /*0b40*/  IMAD.HI.U32 R16, P1, R19, R21, R16 ;  /* 0x0000001513107227 */ /* 0x000fc80007820010 */
[----:B------:R-:W-:Y:S01]  /*0b50*/  IMAD.HI.U32 R10, R19, R10, RZ ;  /* 0x0000000a130a7227 */ /* 0x000fe200078e00ff */
[----:B------:R-:W-:-:S03]  /*0b60*/  IADD3 R16, P2, PT, R11, R16, RZ ;  /* 0x000000100b107210 */ /* 0x000fc60007f5e0ff */
[----:B------:R-:W-:Y:S02]  /*0b70*/  HFMA2 R11, -RZ, RZ, 0, 0 ;  /* 0x00000000ff0b7431 */ /* 0x000fe400000001ff */
[----:B------:R-:W-:Y:S02]  /*0b80*/  IMAD.X R19, R10, 0x1, R19, P0 ;  /* 0x000000010a137824 */ /* 0x000fe400000e0613 */
[----:B------:R-:W-:-:S03]  /*0b90*/  IMAD.HI.U32 R10, R16, R3, RZ ;  /* 0x00000003100a7227 */ /* 0x000fc600078e00ff */
[----:B------:R-:W-:Y:S01]  /*0ba0*/  IADD3.X R19, PT, PT, RZ, RZ, R19, P2, P1 ;  /* 0x000000ffff137210 */ /* 0x000fe200017e2413 */
[----:B------:R-:W-:-:S04]  /*0bb0*/  IMAD.WIDE.U32 R10, R16, UR5, R10 ;  /* 0x00000005100a7c25 */ /* 0x000fc8000f8e000a */
[C---:B------:R-:W-:Y:S02]  /*0bc0*/  IMAD R17, R19.reuse, UR5, RZ ;  /* 0x0000000513117c24 */ /* 0x040fe4000f8e02ff */
[----:B------:R-:W-:-:S04]  /*0bd0*/  IMAD.HI.U32 R10, P0, R19, R3, R10 ;  /* 0x00000003130a7227 */ /* 0x000fc8000780000a */
[----:B------:R-:W-:Y:S01]  /*0be0*/  IMAD.HI.U32 R16, R19, UR5, RZ ;  /* 0x0000000513107c27 */ /* 0x000fe2000f8e00ff */
[----:B------:R-:W-:-:S03]  /*0bf0*/  IADD3 R17, P1, PT, R17, R10, RZ ;  /* 0x0000000a11117210 */ /* 0x000fc60007f3e0ff */
[----:B------:R-:W-:Y:S02]  /*0c00*/  IMAD.X R16, RZ, RZ, R16, P0 ;  /* 0x000000ffff107224 */ /* 0x000fe400000e0610 */
[----:B------:R-:W-:-:S04]  /*0c10*/  IMAD.WIDE.U32 R10, R17, R4, RZ ;  /* 0x00000004110a7225 */ /* 0x000fc800078e00ff */
[----:B------:R-:W-:Y:S01]  /*0c20*/  IMAD.X R19, RZ, RZ, R16, P1 ;  /* 0x000000ffff137224 */ /* 0x000fe200008e0610 */
[----:B------:R-:W-:Y:S01]  /*0c30*/  IADD3 R21, P1, PT, -R10, R3, RZ ;  /* 0x000000030a157210 */ /* 0x000fe20007f3e1ff */
[C---:B------:R-:W-:Y:S02]  /*0c40*/  IMAD R11, R17.reuse, R5, R11 ;  /* 0x00000005110b7224 */ /* 0x040fe400078e020b */
[----:B------:R-:W-:Y:S01]  /*0c50*/  VIADD R10, R17, 0x1 ;  /* 0x00000001110a7836 */ /* 0x000fe20000000000 */
[-C--:B------:R-:W-:Y:S01]  /*0c60*/  ISETP.GE.U32.AND P0, PT, R21, R4.reuse, PT ;  /* 0x000000041500720c */ /* 0x080fe20003f06070 */
[----:B------:R-:W-:-:S05]  /*0c70*/  IMAD R11, R19, R4, R11 ;  /* 0x00000004130b7224 */ /* 0x000fca00078e020b */
[----:B------:R-:W-:Y:S02]  /*0c80*/  IADD3.X R18, PT, PT, ~R11, UR5, RZ, P1, !PT ;  /* 0x000000050b127c10 */ /* 0x000fe40008ffe5ff */
[----:B------:R-:W-:Y:S02]  /*0c90*/  IADD3 R11, P1, PT, -R4, R21, RZ ;  /* 0x00000015040b7210 */ /* 0x000fe40007f3e1ff */
[----:B------:R-:W-:Y:S02]  /*0ca0*/  ISETP.GE.U32.AND.EX P0, PT, R18, R5, PT, P0 ;  /* 0x000000051200720c */ /* 0x000fe40003f06100 */
[----:B------:R-:W-:Y:S02]  /*0cb0*/  IADD3.X R16, PT, PT, ~R5, R18, RZ, P1, !PT ;  /* 0x0000001205107210 */ /* 0x000fe40000ffe5ff */
[----:B------:R-:W-:Y:S02]  /*0cc0*/  SEL R11, R11, R21, P0 ;  /* 0x000000150b0b7207 */ /* 0x000fe40000000000 */
[----:B------:R-:W-:-:S02]  /*0cd0*/  SEL R17, R10, R17, P0 ;  /* 0x000000110a117207 */ /* 0x000fc40000000000 */
[----:B------:R-:W-:Y:S02]  /*0ce0*/  SEL R16, R16, R18, P0 ;  /* 0x0000001210107207 */ /* 0x000fe40000000000 */
[----:B------:R-:W-:Y:S01]  /*0cf0*/  ISETP.GE.U32.AND P0, PT, R11, R4, PT ;  /* 0x000000040b00720c */ /* 0x000fe20003f06070 */
[----:B------:R-:W-:Y:S01]  /*0d00*/  VIADD R10, R17, 0x1 ;  /* 0x00000001110a7836 */ /* 0x000fe20000000000 */
[----:B------:R-:W-:Y:S02]  /*0d10*/  ISETP.NE.U32.AND P1, PT, R4, RZ, PT ;  /* 0x000000ff0400720c */ /* 0x000fe40003f25070 */
[----:B------:R-:W-:Y:S02]  /*0d20*/  ISETP.GE.U32.AND.EX P0, PT, R16, R5, PT, P0 ;  /* 0x000000051000720c */ /* 0x000fe40003f06100 */
[----:B------:R-:W-:Y:S01]  /*0d30*/  ISETP.NE.AND.EX P1, PT, R5, RZ, PT, P1 ;  /* 0x000000ff0500720c */ /* 0x000fe20003f25310 */
[----:B------:R-:W-:Y:S01]  /*0d40*/  IMAD.MOV.U32 R5, RZ, RZ, 0x0 ;  /* 0x00000000ff057424 */ /* 0x000fe200078e00ff */
[----:B------:R-:W-:-:S02]  /*0d50*/  MOV R4, R2 ;  /* 0x0000000200047202 */ /* 0x000fc40000000f00 */
[----:B------:R-:W-:-:S04]  /*0d60*/  SEL R10, R10, R17, P0 ;  /* 0x000000110a0a7207 */ /* 0x000fc80000000000 */
[----:B------:R-:W-:Y:S01]  /*0d70*/  SEL R10, R10, 0xffffffff, P1 ;  /* 0xffffffff0a0a7807 */ /* 0x000fe20000800000 */
[----:B------:R-:W-:Y:S06]  /*0d80*/  RET.REL.NODEC R4 `(sum_to_backward) ;  /* 0xfffffff0049c7950 */ /* 0x000fec0003c3ffff */
.L_x_8:
[----:B------:R-:W-:-:S00]  /*0d90*/  BRA `(.L_x_8) ;  /* 0xfffffffc00fc7947 */ /* 0x000fc0000383ffff */
[----:B------:R-:W-:-:S00]  /*0da0*/  NOP ;  /* 0x0000000000007918 */ /* 0x000fc00000000000 */
        /* <DEDUP_REMOVED lines=13> */
.L_x_18:


//--------------------- .text.sum_to_forward      --------------------------
	.section	.text.sum_to_forward,"ax",@progbits
	.align	128
        .global         sum_to_forward
        .type           sum_to_forward,@function
        .size           sum_to_forward,(.L_x_19 - sum_to_forward)
        .other          sum_to_forward,@"STO_CUDA_ENTRY STV_DEFAULT"
sum_to_forward:
.text.sum_to_forward:
        /* <DEDUP_REMOVED lines=22> */
.L_x_12:
        /* <DEDUP_REMOVED lines=35> */
.L_x_10:
[----:B------:R-:W-:Y:S01]  /*0390*/  IMAD.MOV.U32 R4, RZ, RZ, R12 ;  /* 0x000000ffff047224 */ /* 0x000fe200078e000c */
[----:B------:R-:W-:Y:S01]  /*03a0*/  MOV R2, 0x3d0 ;  /* 0x000003d000027802 */ /* 0x000fe20000000f00 */
[----:B------:R-:W-:-:S07]  /*03b0*/  IMAD.MOV.U32 R5, RZ, RZ, R13 ;  /* 0x000000ffff057224 */ /* 0x000fce00078e000d */
[----:B0-----:R-:W-:Y:S05]  /*03c0*/  CALL.REL.NOINC `($__internal_1_$__cuda_sm20_div_u64) ;  /* 0x0000000400747944 */ /* 0x001fea0003c00000 */
[----:B------:R-:W-:Y:S01]  /*03d0*/  IADD3 R4, PT, PT, -R10, RZ, RZ ;  /* 0x000000ff0a047210 */ /* 0x000fe20007ffe1ff */
[----:B------:R-:W-:-:S04]  /*03e0*/  IMAD.MOV.U32 R2, RZ, RZ, R10 ;  /* 0x000000ffff027224 */ /* 0x000fc800078e000a */
[----:B------:R-:W-:-:S07]  /*03f0*/  IMAD R12, R12, R4, R3 ;  /* 0x000000040c0c7224 */ /* 0x000fce00078e0203 */
.L_x_11:
        /* <DEDUP_REMOVED lines=15> */
.L_x_9:
        /* <DEDUP_REMOVED lines=13> */
.L_x_16:
        /* <DEDUP_REMOVED lines=34> */
.L_x_14:
[----:B------:R-:W-:Y:S01]  /*07e0*/  IMAD.MOV.U32 R3, RZ, RZ, R0 ;  /* 0x000000ffff037224 */ /* 0x000fe200078e0000 */
[----:B------:R-:W-:Y:S01]  /*07f0*/  MOV R4, R14 ;  /* 0x0000000e00047202 */ /* 0x000fe20000000f00 */
[----:B------:R-:W-:Y:S01]  /*0800*/  IMAD.MOV.U32 R5, RZ, RZ, R15 ;  /* 0x000000ffff057224 */ /* 0x000fe200078e000f */
[----:B------:R-:W-:-:S07]  /*0810*/  MOV R2, 0x830 ;  /* 0x0000083000027802 */ /* 0x000fce0000000f00 */
[----:B0----5:R-:W-:Y:S05]  /*0820*/  CALL.REL.NOINC `($__internal_1_$__cuda_sm20_div_u64) ;  /* 0x00000000005c7944 */ /* 0x021fea0003c00000 */
[----:B------:R-:W-:Y:S01]  /*0830*/  IMAD.MOV R5, RZ, RZ, -R10 ;  /* 0x000000ffff057224 */ /* 0x000fe200078e0a0a */
[----:B------:R-:W-:-:S03]  /*0840*/  MOV R3, R10 ;  /* 0x0000000a00037202 */ /* 0x000fc60000000f00 */
[----:B------:R-:W-:-:S07]  /*0850*/  IMAD R14, R14, R5, R0 ;  /* 0x000000050e0e7224 */ /* 0x000fce00078e0200 */
.L_x_15:
        /* <DEDUP_REMOVED lines=15> */
.L_x_13:
[----:B------:R-:W0:Y:S02]  /*0950*/  LDCU.64 UR6, c[0x0][0x3a8] ;  /* 0x00007500ff0677ac */ /* 0x000e240008000a00 */
[----:B0-----:R-:W-:-:S04]  /*0960*/  LEA R4, P0, R2, UR6, 0x2 ;  /* 0x0000000602047c11 */ /* 0x001fc8000f8010ff */
[----:B------:R-:W-:-:S05]  /*0970*/  LEA.HI.X R5, R2, UR7, R3, 0x2, P0 ;  /* 0x0000000702057c11 */ /* 0x000fca00080f1403 */
[----:B-----5:R-:W-:Y:S01]  /*0980*/  REDG.E.ADD.F32.FTZ.RN.STRONG.GPU desc[UR10][R4.64], R6 ;  /* 0x00000006040079a6 */ /* 0x020fe2000c12f30a */
[----:B------:R-:W-:Y:S05]  /*0990*/  EXIT ;  /* 0x000000000000794d */ /* 0x000fea0003800000 */
        .weak           $__internal_1_$__cuda_sm20_div_u64
        .type           $__internal_1_$__cuda_sm20_div_u64,@function
        .size           $__internal_1_$__cuda_sm20_div_u64,(.L_x_19 - $__internal_1_$__cuda_sm20_div_u64)
$__internal_1_$__cuda_sm20_div_u64:
        /* <DEDUP_REMOVED lines=62> */
[----:B------:R-:W-:Y:S06]  /*0d80*/  RET.REL.NODEC R4 `(sum_to_forward) ;  /* 0xfffffff0049c7950 */ /* 0x000fec0003c3ffff */
.L_x_17:
        /* <DEDUP_REMOVED lines=15> */
.L_x_19:


//--------------------- .nv.shared.reserved.0     --------------------------
	.section	.nv.shared.reserved.0,"aw",@nobits
	.weak		__nv_reservedSMEM_offset_0_alias
	.size		__nv_reservedSMEM_offset_0_alias, 0, 64
	.other		__nv_reservedSMEM_offset_0_alias,@"STO_CUDA_RESERVED_SHARED STV_DEFAULT"
__nv_reservedSMEM_offset_0_alias:
	.zero		0
	.zero		64


//--------------------- .nv.constant0.sum_to_backward --------------------------
	.section	.nv.constant0.sum_to_backward,"a",@progbits
	.sectionflags	@""
	.align	4
.nv.constant0.sum_to_backward:
	.zero		952


//--------------------- .nv.constant0.sum_to_forward --------------------------
	.section	.nv.constant0.sum_to_forward,"a",@progbits
	.sectionflags	@""
	.align	4
.nv.constant0.sum_to_forward:
	.zero		952


//--------------------- SYMBOLS --------------------------

	.type		.nv.reservedSmem.offset0,@object
	.size		.nv.reservedSmem.offset0,0x4
